//
// Generated by NVIDIA NVVM Compiler
//
// Compiler Build ID: CL-19856038
// Cuda compilation tools, release 7.5, V7.5.17
// Based on LLVM 3.4svn
//

.version 4.3
.target sm_53
.address_size 64

	// .weak	cudaMalloc

.weak .func  (.param .b32 func_retval0) cudaMalloc(
	.param .b64 cudaMalloc_param_0,
	.param .b64 cudaMalloc_param_1
)
{
	.reg .b32 	%r<2>;


	mov.u32 	%r1, 30;
	st.param.b32	[func_retval0+0], %r1;
	ret;
}

	// .weak	cudaFuncGetAttributes
.weak .func  (.param .b32 func_retval0) cudaFuncGetAttributes(
	.param .b64 cudaFuncGetAttributes_param_0,
	.param .b64 cudaFuncGetAttributes_param_1
)
{
	.reg .b32 	%r<2>;


	mov.u32 	%r1, 30;
	st.param.b32	[func_retval0+0], %r1;
	ret;
}

	// .weak	cudaDeviceGetAttribute
.weak .func  (.param .b32 func_retval0) cudaDeviceGetAttribute(
	.param .b64 cudaDeviceGetAttribute_param_0,
	.param .b32 cudaDeviceGetAttribute_param_1,
	.param .b32 cudaDeviceGetAttribute_param_2
)
{
	.reg .b32 	%r<2>;


	mov.u32 	%r1, 30;
	st.param.b32	[func_retval0+0], %r1;
	ret;
}

	// .weak	cudaGetDevice
.weak .func  (.param .b32 func_retval0) cudaGetDevice(
	.param .b64 cudaGetDevice_param_0
)
{
	.reg .b32 	%r<2>;


	mov.u32 	%r1, 30;
	st.param.b32	[func_retval0+0], %r1;
	ret;
}

	// .weak	cudaOccupancyMaxActiveBlocksPerMultiprocessor
.weak .func  (.param .b32 func_retval0) cudaOccupancyMaxActiveBlocksPerMultiprocessor(
	.param .b64 cudaOccupancyMaxActiveBlocksPerMultiprocessor_param_0,
	.param .b64 cudaOccupancyMaxActiveBlocksPerMultiprocessor_param_1,
	.param .b32 cudaOccupancyMaxActiveBlocksPerMultiprocessor_param_2,
	.param .b64 cudaOccupancyMaxActiveBlocksPerMultiprocessor_param_3
)
{
	.reg .b32 	%r<2>;


	mov.u32 	%r1, 30;
	st.param.b32	[func_retval0+0], %r1;
	ret;
}

	// .weak	cudaOccupancyMaxActiveBlocksPerMultiprocessorWithFlags
.weak .func  (.param .b32 func_retval0) cudaOccupancyMaxActiveBlocksPerMultiprocessorWithFlags(
	.param .b64 cudaOccupancyMaxActiveBlocksPerMultiprocessorWithFlags_param_0,
	.param .b64 cudaOccupancyMaxActiveBlocksPerMultiprocessorWithFlags_param_1,
	.param .b32 cudaOccupancyMaxActiveBlocksPerMultiprocessorWithFlags_param_2,
	.param .b64 cudaOccupancyMaxActiveBlocksPerMultiprocessorWithFlags_param_3,
	.param .b32 cudaOccupancyMaxActiveBlocksPerMultiprocessorWithFlags_param_4
)
{
	.reg .b32 	%r<2>;


	mov.u32 	%r1, 30;
	st.param.b32	[func_retval0+0], %r1;
	ret;
}

	// .globl	zeromask
.visible .entry zeromask(
	.param .u64 zeromask_param_0,
	.param .u64 zeromask_param_1,
	.param .u64 zeromask_param_2,
	.param .u32 zeromask_param_3
)
{
	.reg .pred 	%p<3>;
	.reg .b16 	%rs<2>;
	.reg .f32 	%f<2>;
	.reg .b32 	%r<12>;
	.reg .b64 	%rd<13>;


	ld.param.u64 	%rd2, [zeromask_param_0];
	ld.param.u64 	%rd3, [zeromask_param_1];
	ld.param.u64 	%rd4, [zeromask_param_2];
	ld.param.u32 	%r2, [zeromask_param_3];
	mov.u32 	%r3, %nctaid.x;
	mov.u32 	%r4, %ctaid.y;
	mov.u32 	%r5, %ctaid.x;
	mad.lo.s32 	%r6, %r3, %r4, %r5;
	mov.u32 	%r7, %ntid.x;
	mov.u32 	%r8, %tid.x;
	mad.lo.s32 	%r1, %r6, %r7, %r8;
	setp.ge.s32	%p1, %r1, %r2;
	@%p1 bra 	BB6_3;

	cvta.to.global.u64 	%rd5, %rd4;
	cvt.s64.s32	%rd1, %r1;
	add.s64 	%rd6, %rd5, %rd1;
	ld.global.nc.u8 	%rs1, [%rd6];
	cvta.to.global.u64 	%rd7, %rd3;
	cvt.u32.u16	%r9, %rs1;
	and.b32  	%r10, %r9, 255;
	mul.wide.u32 	%rd8, %r10, 4;
	add.s64 	%rd9, %rd7, %rd8;
	ld.global.nc.f32 	%f1, [%rd9];
	setp.eq.f32	%p2, %f1, 0f00000000;
	@%p2 bra 	BB6_3;

	cvta.to.global.u64 	%rd10, %rd2;
	shl.b64 	%rd11, %rd1, 2;
	add.s64 	%rd12, %rd10, %rd11;
	mov.u32 	%r11, 0;
	st.global.u32 	[%rd12], %r11;

BB6_3:
	ret;
}




// ===== COMPILED SASS (sm_100) =====

	.target	sm_100

	.elftype	@"ET_EXEC"


//--------------------- .note.nv.tkinfo           --------------------------
	.section	.note.nv.tkinfo,"",@"SHT_NOTE"
	.sectionflags	@"SHF_NOTE_NV_TKINFO"
	.tkinfo
        /*0018*/ 	.word	0x00000002
        /*0030*/ 	.string	""
        /*0030*/ 	.string	"ptxas"
        /*0030*/ 	.string	"Cuda compilation tools, release 13.0, V13.0.88"
        /*0030*/ 	.string	"Build cuda_13.0.r13.0/compiler.36424714_0"
        /*0030*/ 	.string	"-arch sm_100 "



//--------------------- .note.nv.cuinfo           --------------------------
	.section	.note.nv.cuinfo,"",@"SHT_NOTE"
	.sectionflags	@"SHF_NOTE_NV_CUINFO"
        /*0018*/ 	.short	0x0002
        /*001a*/ 	.short	0x0035
        /*001c*/ 	.short	0x0082
	.zero		2


//--------------------- .nv.info                  --------------------------
	.section	.nv.info,"",@"SHT_CUDA_INFO"
	.align	4


	//----- nvinfo : EIATTR_REGCOUNT
	.align		4
        /*0000*/ 	.byte	0x04, 0x2f
        /*0002*/ 	.short	(.L_1 - .L_0)
	.align		4
.L_0:
        /*0004*/ 	.word	index@(zeromask)
        /*0008*/ 	.word	0x0000000a


	//----- nvinfo : EIATTR_FRAME_SIZE
	.align		4
.L_1:
        /*000c*/ 	.byte	0x04, 0x11
        /*000e*/ 	.short	(.L_3 - .L_2)
	.align		4
.L_2:
        /*0010*/ 	.word	index@(zeromask)
        /*0014*/ 	.word	0x00000000


	//----- nvinfo : EIATTR_MIN_STACK_SIZE
	.align		4
.L_3:
        /*0018*/ 	.byte	0x04, 0x12
        /*001a*/ 	.short	(.L_5 - .L_4)
	.align		4
.L_4:
        /*001c*/ 	.word	index@(zeromask)
        /*0020*/ 	.word	0x00000000
.L_5:


//--------------------- .nv.compat                --------------------------
	.section	.nv.compat,"",@"SHT_CUDA_COMPAT_INFO"
	.align	4
        /*0000*/ 	.byte	0x02, 0x09, 0x00, 0x00, 0x02, 0x02, 0x01, 0x00, 0x02, 0x05, 0x05, 0x00, 0x03, 0x07, 0x01, 0x01
        /*0010*/ 	.byte	0x02, 0x03, 0x00, 0x00, 0x02, 0x06, 0x01, 0x00, 0x04, 0x0b, 0x08, 0x00, 0x09, 0x00, 0x00, 0x00
        /*0020*/ 	.byte	0x00, 0x00, 0x00, 0x00


//--------------------- .nv.info.zeromask         --------------------------
	.section	.nv.info.zeromask,"",@"SHT_CUDA_INFO"
	.sectionflags	@""
	.align	4


	//----- nvinfo : EIATTR_CUDA_API_VERSION
	.align		4
        /*0000*/ 	.byte	0x04, 0x37
        /*0002*/ 	.short	(.L_7 - .L_6)
.L_6:
        /*0004*/ 	.word	0x00000082


	//----- nvinfo : EIATTR_KPARAM_INFO
	.align		4
.L_7:
        /*0008*/ 	.byte	0x04, 0x17
        /*000a*/ 	.short	(.L_9 - .L_8)
.L_8:
        /*000c*/ 	.word	0x00000000
        /*0010*/ 	.short	0x0003
        /*0012*/ 	.short	0x0018
        /*0014*/ 	.byte	0x00, 0xf0, 0x11, 0x00


	//----- nvinfo : EIATTR_KPARAM_INFO
	.align		4
.L_9:
        /*0018*/ 	.byte	0x04, 0x17
        /*001a*/ 	.short	(.L_11 - .L_10)
.L_10:
        /*001c*/ 	.word	0x00000000
        /*0020*/ 	.short	0x0002
        /*0022*/ 	.short	0x0010
        /*0024*/ 	.byte	0x00, 0xf0, 0x21, 0x00


	//----- nvinfo : EIATTR_KPARAM_INFO
	.align		4
.L_11:
        /*0028*/ 	.byte	0x04, 0x17
        /*002a*/ 	.short	(.L_13 - .L_12)
.L_12:
        /*002c*/ 	.word	0x00000000
        /*0030*/ 	.short	0x0001
        /*0032*/ 	.short	0x0008
        /*0034*/ 	.byte	0x00, 0xf0, 0x21, 0x00


	//----- nvinfo : EIATTR_KPARAM_INFO
	.align		4
.L_13:
        /*0038*/ 	.byte	0x04, 0x17
        /*003a*/ 	.short	(.L_15 - .L_14)
.L_14:
        /*003c*/ 	.word	0x00000000
        /*0040*/ 	.short	0x0000
        /*0042*/ 	.short	0x0000
        /*0044*/ 	.byte	0x00, 0xf0, 0x21, 0x00


	//----- nvinfo : EIATTR_SPARSE_MMA_MASK
	.align		4
.L_15:
        /*0048*/ 	.byte	0x03, 0x50
        /*004a*/ 	.short	0x0000


	//----- nvinfo : EIATTR_MAXREG_COUNT
	.align		4
        /*004c*/ 	.byte	0x03, 0x1b
        /*004e*/ 	.short	0x00ff


	//----- nvinfo : EIATTR_MERCURY_ISA_VERSION
	.align		4
        /*0050*/ 	.byte	0x03, 0x5f
        /*0052*/ 	.short	0x0101


	//----- nvinfo : EIATTR_VRC_CTA_INIT_COUNT
	.align		4
        /*0054*/ 	.byte	0x02, 0x4a
	.zero		1
	.zero		1


	//----- nvinfo : EIATTR_EXIT_INSTR_OFFSETS
	.align		4
        /*0058*/ 	.byte	0x04, 0x1c
        /*005a*/ 	.short	(.L_17 - .L_16)


	//   ....[0]....
.L_16:
        /*005c*/ 	.word	0x000000a0


	//   ....[1]....
        /*0060*/ 	.word	0x00000150


	//   ....[2]....
        /*0064*/ 	.word	0x000001a0


	//----- nvinfo : EIATTR_CBANK_PARAM_SIZE
	.align		4
.L_17:
        /*0068*/ 	.byte	0x03, 0x19
        /*006a*/ 	.short	0x001c


	//----- nvinfo : EIATTR_PARAM_CBANK
	.align		4
        /*006c*/ 	.byte	0x04, 0x0a
        /*006e*/ 	.short	(.L_19 - .L_18)
	.align		4
.L_18:
        /*0070*/ 	.word	index@(.nv.constant0.zeromask)
        /*0074*/ 	.short	0x0380
        /*0076*/ 	.short	0x001c


	//----- nvinfo : EIATTR_SW_WAR
	.align		4
.L_19:
        /*0078*/ 	.byte	0x04, 0x36
        /*007a*/ 	.short	(.L_21 - .L_20)
.L_20:
        /*007c*/ 	.word	0x00000008
.L_21:


//--------------------- .nv.callgraph             --------------------------
	.section	.nv.callgraph,"",@"SHT_CUDA_CALLGRAPH"
	.align	4
	.sectionentsize	8
	.align		4
        /*0000*/ 	.word	0x00000000
	.align		4
        /*0004*/ 	.word	0xffffffff
	.align		4
        /*0008*/ 	.word	0x00000000
	.align		4
        /*000c*/ 	.word	0xfffffffe
	.align		4
        /*0010*/ 	.word	0x00000000
	.align		4
        /*0014*/ 	.word	0xfffffffd
	.align		4
        /*0018*/ 	.word	0x00000000
	.align		4
        /*001c*/ 	.word	0xfffffffc


//--------------------- .text.zeromask            --------------------------
	.section	.text.zeromask,"ax",@progbits
	.align	128
        .global         zeromask
        .type           zeromask,@function
        .size           zeromask,(.L_x_1 - zeromask)
        .other          zeromask,@"STO_CUDA_ENTRY STV_DEFAULT"
zeromask:
.text.zeromask:
[----:B------:R-:W-:Y:S01]  /*0000*/  LDC R1, c[0x0][0x37c] ;  /* 0x0000df00ff017b82 */ /* 0x000fe20000000800 */
[----:B------:R-:W0:Y:S07]  /*0010*/  S2R R3, SR_TID.X ;  /* 0x0000000000037919 */ /* 0x000e2e0000002100 */
[----:B------:R-:W-:Y:S01]  /*0020*/  S2UR UR5, SR_CTAID.Y ;  /* 0x00000000000579c3 */ /* 0x000fe20000002600 */
[----:B------:R-:W1:Y:S01]  /*0030*/  LDCU UR4, c[0x0][0x370] ;  /* 0x00006e00ff0477ac */ /* 0x000e620008000800 */
[----:B------:R-:W2:Y:S06]  /*0040*/  LDCU UR7, c[0x0][0x398] ;  /* 0x00007300ff0777ac */ /* 0x000eac0008000800 */
[----:B------:R-:W1:Y:S08]  /*0050*/  S2UR UR6, SR_CTAID.X ;  /* 0x00000000000679c3 */ /* 0x000e700000002500 */
[----:B------:R-:W0:Y:S01]  /*0060*/  LDC R0, c[0x0][0x360] ;  /* 0x0000d800ff007b82 */ /* 0x000e220000000800 */
[----:B-1----:R-:W-:-:S06]  /*0070*/  UIMAD UR4, UR4, UR5, UR6 ;  /* 0x00000005040472a4 */ /* 0x002fcc000f8e0206 */
[----:B0-----:R-:W-:-:S05]  /*0080*/  IMAD R0, R0, UR4, R3 ;  /* 0x0000000400007c24 */ /* 0x001fca000f8e0203 */
[----:B--2---:R-:W-:-:S13]  /*0090*/  ISETP.GE.AND P0, PT, R0, UR7, PT ;  /* 0x0000000700007c0c */ /* 0x004fda000bf06270 */
[----:B------:R-:W-:Y:S05]  /*00a0*/  @P0 EXIT ;  /* 0x000000000000094d */ /* 0x000fea0003800000 */
[----:B------:R-:W0:Y:S01]  /*00b0*/  LDCU.64 UR6, c[0x0][0x390] ;  /* 0x00007200ff0677ac */ /* 0x000e220008000a00 */
[----:B------:R-:W-:Y:S01]  /*00c0*/  SHF.R.S32.HI R7, RZ, 0x1f, R0 ;  /* 0x0000001fff077819 */ /* 0x000fe20000011400 */
[----:B------:R-:W1:Y:S01]  /*00d0*/  LDC.64 R2, c[0x0][0x388] ;  /* 0x0000e200ff027b82 */ /* 0x000e620000000a00 */
[----:B------:R-:W2:Y:S01]  /*00e0*/  LDCU.64 UR4, c[0x0][0x358] ;  /* 0x00006b00ff0477ac */ /* 0x000ea20008000a00 */
[----:B0-----:R-:W-:-:S04]  /*00f0*/  IADD3 R4, P0, PT, R0, UR6, RZ ;  /* 0x0000000600047c10 */ /* 0x001fc8000ff1e0ff */
[----:B------:R-:W-:-:S06]  /*0100*/  IADD3.X R5, PT, PT, R7, UR7, RZ, P0, !PT ;  /* 0x0000000707057c10 */ /* 0x000fcc00087fe4ff */
[----:B--2---:R-:W1:Y:S02]  /*0110*/  LDG.E.U8.CONSTANT R5, desc[UR4][R4.64] ;  /* 0x0000000404057981 */ /* 0x004e64000c1e9100 */
[----:B-1----:R-:W-:-:S06]  /*0120*/  IMAD.WIDE.U32 R2, R5, 0x4, R2 ;  /* 0x0000000405027825 */ /* 0x002fcc00078e0002 */
[----:B------:R-:W2:Y:S02]  /*0130*/  LDG.E.CONSTANT R2, desc[UR4][R2.64] ;  /* 0x0000000402027981 */ /* 0x000ea4000c1e9900 */
[----:B--2---:R-:W-:-:S13]  /*0140*/  FSETP.NEU.AND P0, PT, R2, RZ, PT ;  /* 0x000000ff0200720b */ /* 0x004fda0003f0d000 */
[----:B------:R-:W-:Y:S05]  /*0150*/  @!P0 EXIT ;  /* 0x000000000000894d */ /* 0x000fea0003800000 */
[----:B------:R-:W0:Y:S02]  /*0160*/  LDCU.64 UR6, c[0x0][0x380] ;  /* 0x00007000ff0677ac */ /* 0x000e240008000a00 */
[----:B0-----:R-:W-:-:S04]  /*0170*/  LEA R2, P0, R0, UR6, 0x2 ;  /* 0x0000000600027c11 */ /* 0x001fc8000f8010ff */
[----:B------:R-:W-:-:S05]  /*0180*/  LEA.HI.X R3, R0, UR7, R7, 0x2, P0 ;  /* 0x0000000700037c11 */ /* 0x000fca00080f1407 */
[----:B------:R-:W-:Y:S01]  /*0190*/  STG.E desc[UR4][R2.64], RZ ;  /* 0x000000ff02007986 */ /* 0x000fe2000c101904 */
[----:B------:R-:W-:Y:S05]  /*01a0*/  EXIT ;  /* 0x000000000000794d */ /* 0x000fea0003800000 */
.L_x_0:
[----:B------:R-:W-:-:S00]  /*01b0*/  BRA `(.L_x_0) ;  /* 0xfffffffc00fc7947 */ /* 0x000fc0000383ffff */
[----:B------:R-:W-:-:S00]  /*01c0*/  NOP ;  /* 0x0000000000007918 */ /* 0x000fc00000000000 */
        /* <DEDUP_REMOVED lines=11> */
.L_x_1:


//--------------------- .nv.shared.reserved.0     --------------------------
	.section	.nv.shared.reserved.0,"aw",@nobits
	.weak		__nv_reservedSMEM_offset_0_alias
	.size		__nv_reservedSMEM_offset_0_alias, 0, 64
	.other		__nv_reservedSMEM_offset_0_alias,@"STO_CUDA_RESERVED_SHARED STV_DEFAULT"
__nv_reservedSMEM_offset_0_alias:
	.zero		0
	.zero		64


//--------------------- .nv.constant0.zeromask    --------------------------
	.section	.nv.constant0.zeromask,"a",@progbits
	.sectionflags	@""
	.align	4
.nv.constant0.zeromask:
	.zero		924


//--------------------- SYMBOLS --------------------------

	.type		.nv.reservedSmem.offset0,@object
	.size		.nv.reservedSmem.offset0,0x4
